//
// Generated by NVIDIA NVVM Compiler
//
// Compiler Build ID: CL-36424714
// Cuda compilation tools, release 13.0, V13.0.88
// Based on NVVM 20.0.0
//

.version 9.0
.target sm_100
.address_size 64

	// .globl	_Z15increment_naivePi

.visible .entry _Z15increment_naivePi(
	.param .u64 .ptr .align 1 _Z15increment_naivePi_param_0
)
{
	.reg .b32 	%r<13>;
	.reg .b64 	%rd<5>;

	ld.param.u64 	%rd1, [_Z15increment_naivePi_param_0];
	cvta.to.global.u64 	%rd2, %rd1;
	mov.u32 	%r1, %tid.x;
	mov.u32 	%r2, %ctaid.x;
	mov.u32 	%r3, %ntid.x;
	mad.lo.s32 	%r4, %r2, %r3, %r1;
	mul.hi.s32 	%r5, %r4, 1717986919;
	shr.u32 	%r6, %r5, 31;
	shr.s32 	%r7, %r5, 2;
	add.s32 	%r8, %r7, %r6;
	mul.lo.s32 	%r9, %r8, 10;
	sub.s32 	%r10, %r4, %r9;
	mul.wide.s32 	%rd3, %r10, 4;
	add.s64 	%rd4, %rd2, %rd3;
	ld.global.u32 	%r11, [%rd4];
	add.s32 	%r12, %r11, 1;
	st.global.u32 	[%rd4], %r12;
	ret;

}
	// .globl	_Z16increment_atomicPi
.visible .entry _Z16increment_atomicPi(
	.param .u64 .ptr .align 1 _Z16increment_atomicPi_param_0
)
{
	.reg .b32 	%r<12>;
	.reg .b64 	%rd<5>;

	ld.param.u64 	%rd1, [_Z16increment_atomicPi_param_0];
	cvta.to.global.u64 	%rd2, %rd1;
	mov.u32 	%r1, %tid.x;
	mov.u32 	%r2, %ctaid.x;
	mov.u32 	%r3, %ntid.x;
	mad.lo.s32 	%r4, %r2, %r3, %r1;
	mul.hi.s32 	%r5, %r4, 1717986919;
	shr.u32 	%r6, %r5, 31;
	shr.s32 	%r7, %r5, 2;
	add.s32 	%r8, %r7, %r6;
	mul.lo.s32 	%r9, %r8, 10;
	sub.s32 	%r10, %r4, %r9;
	mul.wide.s32 	%rd3, %r10, 4;
	add.s64 	%rd4, %rd2, %rd3;
	atom.global.add.u32 	%r11, [%rd4], 1;
	ret;

}


// ===== COMPILED SASS (sm_100) =====

	.target	sm_100

	.elftype	@"ET_EXEC"


//--------------------- .note.nv.tkinfo           --------------------------
	.section	.note.nv.tkinfo,"",@"SHT_NOTE"
	.sectionflags	@"SHF_NOTE_NV_TKINFO"
	.tkinfo
        /*0018*/ 	.word	0x00000002
        /*0030*/ 	.string	""
        /*0030*/ 	.string	"ptxas"
        /*0030*/ 	.string	"Cuda compilation tools, release 13.0, V13.0.88"
        /*0030*/ 	.string	"Build cuda_13.0.r13.0/compiler.36424714_0"
        /*0030*/ 	.string	"-arch sm_100 -m 64 "



//--------------------- .note.nv.cuinfo           --------------------------
	.section	.note.nv.cuinfo,"",@"SHT_NOTE"
	.sectionflags	@"SHF_NOTE_NV_CUINFO"
        /*0018*/ 	.short	0x0002
        /*001a*/ 	.short	0x0064
        /*001c*/ 	.short	0x0082
	.zero		2


//--------------------- .nv.info                  --------------------------
	.section	.nv.info,"",@"SHT_CUDA_INFO"
	.align	4


	//----- nvinfo : EIATTR_REGCOUNT
	.align		4
        /*0000*/ 	.byte	0x04, 0x2f
        /*0002*/ 	.short	(.L_1 - .L_0)
	.align		4
.L_0:
        /*0004*/ 	.word	index@(_Z15increment_naivePi)
        /*0008*/ 	.word	0x00000008


	//----- nvinfo : EIATTR_FRAME_SIZE
	.align		4
.L_1:
        /*000c*/ 	.byte	0x04, 0x11
        /*000e*/ 	.short	(.L_3 - .L_2)
	.align		4
.L_2:
        /*0010*/ 	.word	index@(_Z15increment_naivePi)
        /*0014*/ 	.word	0x00000000


	//----- nvinfo : EIATTR_REGCOUNT
	.align		4
.L_3:
        /*0018*/ 	.byte	0x04, 0x2f
        /*001a*/ 	.short	(.L_5 - .L_4)
	.align		4
.L_4:
        /*001c*/ 	.word	index@(_Z16increment_atomicPi)
        /*0020*/ 	.word	0x0000000a


	//----- nvinfo : EIATTR_FRAME_SIZE
	.align		4
.L_5:
        /*0024*/ 	.byte	0x04, 0x11
        /*0026*/ 	.short	(.L_7 - .L_6)
	.align		4
.L_6:
        /*0028*/ 	.word	index@(_Z16increment_atomicPi)
        /*002c*/ 	.word	0x00000000


	//----- nvinfo : EIATTR_MIN_STACK_SIZE
	.align		4
.L_7:
        /*0030*/ 	.byte	0x04, 0x12
        /*0032*/ 	.short	(.L_9 - .L_8)
	.align		4
.L_8:
        /*0034*/ 	.word	index@(_Z16increment_atomicPi)
        /*0038*/ 	.word	0x00000000


	//----- nvinfo : EIATTR_MIN_STACK_SIZE
	.align		4
.L_9:
        /*003c*/ 	.byte	0x04, 0x12
        /*003e*/ 	.short	(.L_11 - .L_10)
	.align		4
.L_10:
        /*0040*/ 	.word	index@(_Z15increment_naivePi)
        /*0044*/ 	.word	0x00000000
.L_11:


//--------------------- .nv.compat                --------------------------
	.section	.nv.compat,"",@"SHT_CUDA_COMPAT_INFO"
	.align	4
        /*0000*/ 	.byte	0x02, 0x09, 0x00, 0x00, 0x02, 0x02, 0x01, 0x00, 0x02, 0x05, 0x05, 0x00, 0x03, 0x07, 0x01, 0x01
        /*0010*/ 	.byte	0x02, 0x03, 0x00, 0x00, 0x02, 0x06, 0x01, 0x00, 0x04, 0x0b, 0x08, 0x00, 0x09, 0x00, 0x00, 0x00
        /*0020*/ 	.byte	0x00, 0x00, 0x00, 0x00


//--------------------- .nv.info._Z16increment_atomicPi --------------------------
	.section	.nv.info._Z16increment_atomicPi,"",@"SHT_CUDA_INFO"
	.sectionflags	@""
	.align	4


	//----- nvinfo : EIATTR_CUDA_API_VERSION
	.align		4
        /*0000*/ 	.byte	0x04, 0x37
        /*0002*/ 	.short	(.L_13 - .L_12)
.L_12:
        /*0004*/ 	.word	0x00000082


	//----- nvinfo : EIATTR_KPARAM_INFO
	.align		4
.L_13:
        /*0008*/ 	.byte	0x04, 0x17
        /*000a*/ 	.short	(.L_15 - .L_14)
.L_14:
        /*000c*/ 	.word	0x00000000
        /*0010*/ 	.short	0x0000
        /*0012*/ 	.short	0x0000
        /*0014*/ 	.byte	0x00, 0xf5, 0x21, 0x00


	//----- nvinfo : EIATTR_SPARSE_MMA_MASK
	.align		4
.L_15:
        /*0018*/ 	.byte	0x03, 0x50
        /*001a*/ 	.short	0x0000


	//----- nvinfo : EIATTR_MAXREG_COUNT
	.align		4
        /*001c*/ 	.byte	0x03, 0x1b
        /*001e*/ 	.short	0x00ff


	//----- nvinfo : EIATTR_MERCURY_ISA_VERSION
	.align		4
        /*0020*/ 	.byte	0x03, 0x5f
        /*0022*/ 	.short	0x0101


	//----- nvinfo : EIATTR_VRC_CTA_INIT_COUNT
	.align		4
        /*0024*/ 	.byte	0x02, 0x4a
	.zero		1
	.zero		1


	//----- nvinfo : EIATTR_EXIT_INSTR_OFFSETS
	.align		4
        /*0028*/ 	.byte	0x04, 0x1c
        /*002a*/ 	.short	(.L_17 - .L_16)


	//   ....[0]....
.L_16:
        /*002c*/ 	.word	0x000000e0


	//----- nvinfo : EIATTR_CBANK_PARAM_SIZE
	.align		4
.L_17:
        /*0030*/ 	.byte	0x03, 0x19
        /*0032*/ 	.short	0x0008


	//----- nvinfo : EIATTR_PARAM_CBANK
	.align		4
        /*0034*/ 	.byte	0x04, 0x0a
        /*0036*/ 	.short	(.L_19 - .L_18)
	.align		4
.L_18:
        /*0038*/ 	.word	index@(.nv.constant0._Z16increment_atomicPi)
        /*003c*/ 	.short	0x0380
        /*003e*/ 	.short	0x0008


	//----- nvinfo : EIATTR_SW_WAR
	.align		4
.L_19:
        /*0040*/ 	.byte	0x04, 0x36
        /*0042*/ 	.short	(.L_21 - .L_20)
.L_20:
        /*0044*/ 	.word	0x00000008
.L_21:


//--------------------- .nv.info._Z15increment_naivePi --------------------------
	.section	.nv.info._Z15increment_naivePi,"",@"SHT_CUDA_INFO"
	.sectionflags	@""
	.align	4


	//----- nvinfo : EIATTR_CUDA_API_VERSION
	.align		4
        /*0000*/ 	.byte	0x04, 0x37
        /*0002*/ 	.short	(.L_23 - .L_22)
.L_22:
        /*0004*/ 	.word	0x00000082


	//----- nvinfo : EIATTR_KPARAM_INFO
	.align		4
.L_23:
        /*0008*/ 	.byte	0x04, 0x17
        /*000a*/ 	.short	(.L_25 - .L_24)
.L_24:
        /*000c*/ 	.word	0x00000000
        /*0010*/ 	.short	0x0000
        /*0012*/ 	.short	0x0000
        /*0014*/ 	.byte	0x00, 0xf5, 0x21, 0x00


	//----- nvinfo : EIATTR_SPARSE_MMA_MASK
	.align		4
.L_25:
        /*0018*/ 	.byte	0x03, 0x50
        /*001a*/ 	.short	0x0000


	//----- nvinfo : EIATTR_MAXREG_COUNT
	.align		4
        /*001c*/ 	.byte	0x03, 0x1b
        /*001e*/ 	.short	0x00ff


	//----- nvinfo : EIATTR_MERCURY_ISA_VERSION
	.align		4
        /*0020*/ 	.byte	0x03, 0x5f
        /*0022*/ 	.short	0x0101


	//----- nvinfo : EIATTR_VRC_CTA_INIT_COUNT
	.align		4
        /*0024*/ 	.byte	0x02, 0x4a
	.zero		1
	.zero		1


	//----- nvinfo : EIATTR_EXIT_INSTR_OFFSETS
	.align		4
        /*0028*/ 	.byte	0x04, 0x1c
        /*002a*/ 	.short	(.L_27 - .L_26)


	//   ....[0]....
.L_26:
        /*002c*/ 	.word	0x000000f0


	//----- nvinfo : EIATTR_CBANK_PARAM_SIZE
	.align		4
.L_27:
        /*0030*/ 	.byte	0x03, 0x19
        /*0032*/ 	.short	0x0008


	//----- nvinfo : EIATTR_PARAM_CBANK
	.align		4
        /*0034*/ 	.byte	0x04, 0x0a
        /*0036*/ 	.short	(.L_29 - .L_28)
	.align		4
.L_28:
        /*0038*/ 	.word	index@(.nv.constant0._Z15increment_naivePi)
        /*003c*/ 	.short	0x0380
        /*003e*/ 	.short	0x0008


	//----- nvinfo : EIATTR_SW_WAR
	.align		4
.L_29:
        /*0040*/ 	.byte	0x04, 0x36
        /*0042*/ 	.short	(.L_31 - .L_30)
.L_30:
        /*0044*/ 	.word	0x00000008
.L_31:


//--------------------- .nv.callgraph             --------------------------
	.section	.nv.callgraph,"",@"SHT_CUDA_CALLGRAPH"
	.align	4
	.sectionentsize	8
	.align		4
        /*0000*/ 	.word	0x00000000
	.align		4
        /*0004*/ 	.word	0xffffffff
	.align		4
        /*0008*/ 	.word	0x00000000
	.align		4
        /*000c*/ 	.word	0xfffffffe
	.align		4
        /*0010*/ 	.word	0x00000000
	.align		4
        /*0014*/ 	.word	0xfffffffd
	.align		4
        /*0018*/ 	.word	0x00000000
	.align		4
        /*001c*/ 	.word	0xfffffffc


//--------------------- .text._Z16increment_atomicPi --------------------------
	.section	.text._Z16increment_atomicPi,"ax",@progbits
	.align	128
        .global         _Z16increment_atomicPi
        .type           _Z16increment_atomicPi,@function
        .size           _Z16increment_atomicPi,(.L_x_2 - _Z16increment_atomicPi)
        .other          _Z16increment_atomicPi,@"STO_CUDA_ENTRY STV_DEFAULT"
_Z16increment_atomicPi:
.text._Z16increment_atomicPi:
[----:B------:R-:W-:Y:S01]  /*0000*/  LDC R1, c[0x0][0x37c] ;  /* 0x0000df00ff017b82 */ /* 0x000fe20000000800 */
[----:B------:R-:W0:Y:S07]  /*0010*/  S2R R0, SR_TID.X ;  /* 0x0000000000007919 */ /* 0x000e2e0000002100 */
[----:B------:R-:W0:Y:S01]  /*0020*/  S2UR UR4, SR_CTAID.X ;  /* 0x00000000000479c3 */ /* 0x000e220000002500 */
[----:B------:R-:W-:-:S07]  /*0030*/  HFMA2 R7, -RZ, RZ, 0, 5.9604644775390625e-08 ;  /* 0x00000001ff077431 */ /* 0x000fce00000001ff */
[----:B------:R-:W0:Y:S08]  /*0040*/  LDC R5, c[0x0][0x360] ;  /* 0x0000d800ff057b82 */ /* 0x000e300000000800 */
[----:B------:R-:W1:Y:S01]  /*0050*/  LDC.64 R2, c[0x0][0x380] ;  /* 0x0000e000ff027b82 */ /* 0x000e620000000a00 */
[----:B0-----:R-:W-:Y:S01]  /*0060*/  IMAD R0, R5, UR4, R0 ;  /* 0x0000000405007c24 */ /* 0x001fe2000f8e0200 */
[----:B------:R-:W0:Y:S03]  /*0070*/  LDCU.64 UR4, c[0x0][0x358] ;  /* 0x00006b00ff0477ac */ /* 0x000e260008000a00 */
[----:B------:R-:W-:-:S05]  /*0080*/  IMAD.HI R4, R0, 0x66666667, RZ ;  /* 0x6666666700047827 */ /* 0x000fca00078e02ff */
[----:B------:R-:W-:-:S04]  /*0090*/  SHF.R.U32.HI R5, RZ, 0x1f, R4 ;  /* 0x0000001fff057819 */ /* 0x000fc80000011604 */
[----:B------:R-:W-:-:S05]  /*00a0*/  LEA.HI.SX32 R5, R4, R5, 0x1e ;  /* 0x0000000504057211 */ /* 0x000fca00078ff2ff */
[----:B------:R-:W-:-:S04]  /*00b0*/  IMAD R5, R5, -0xa, R0 ;  /* 0xfffffff605057824 */ /* 0x000fc800078e0200 */
[----:B-1----:R-:W-:-:S05]  /*00c0*/  IMAD.WIDE R2, R5, 0x4, R2 ;  /* 0x0000000405027825 */ /* 0x002fca00078e0202 */
[----:B0-----:R-:W-:Y:S01]  /*00d0*/  REDG.E.ADD.STRONG.GPU desc[UR4][R2.64], R7 ;  /* 0x000000070200798e */ /* 0x001fe2000c12e104 */
[----:B------:R-:W-:Y:S05]  /*00e0*/  EXIT ;  /* 0x000000000000794d */ /* 0x000fea0003800000 */
.L_x_0:
[----:B------:R-:W-:-:S00]  /*00f0*/  BRA `(.L_x_0) ;  /* 0xfffffffc00fc7947 */ /* 0x000fc0000383ffff */
[----:B------:R-:W-:-:S00]  /*0100*/  NOP ;  /* 0x0000000000007918 */ /* 0x000fc00000000000 */
[----:B------:R-:W-:-:S00]  /*0110*/  NOP ;  /* 0x0000000000007918 */ /* 0x000fc00000000000 */
[----:B------:R-:W-:-:S00]  /*0120*/  NOP ;  /* 0x0000000000007918 */ /* 0x000fc00000000000 */
[----:B------:R-:W-:-:S00]  /*0130*/  NOP ;  /* 0x0000000000007918 */ /* 0x000fc00000000000 */
[----:B------:R-:W-:-:S00]  /*0140*/  NOP ;  /* 0x0000000000007918 */ /* 0x000fc00000000000 */
[----:B------:R-:W-:-:S00]  /*0150*/  NOP ;  /* 0x0000000000007918 */ /* 0x000fc00000000000 */
[----:B------:R-:W-:-:S00]  /*0160*/  NOP ;  /* 0x0000000000007918 */ /* 0x000fc00000000000 */
[----:B------:R-:W-:-:S00]  /*0170*/  NOP ;  /* 0x0000000000007918 */ /* 0x000fc00000000000 */
.L_x_2:


//--------------------- .text._Z15increment_naivePi --------------------------
	.section	.text._Z15increment_naivePi,"ax",@progbits
	.align	128
        .global         _Z15increment_naivePi
        .type           _Z15increment_naivePi,@function
        .size           _Z15increment_naivePi,(.L_x_3 - _Z15increment_naivePi)
        .other          _Z15increment_naivePi,@"STO_CUDA_ENTRY STV_DEFAULT"
_Z15increment_naivePi:
.text._Z15increment_naivePi:
[----:B------:R-:W-:Y:S01]  /*0000*/  LDC R1, c[0x0][0x37c] ;  /* 0x0000df00ff017b82 */ /* 0x000fe20000000800 */
[----:B------:R-:W0:Y:S07]  /*0010*/  S2R R0, SR_TID.X ;  /* 0x0000000000007919 */ /* 0x000e2e0000002100 */
[----:B------:R-:W0:Y:S08]  /*0020*/  S2UR UR4, SR_CTAID.X ;  /* 0x00000000000479c3 */ /* 0x000e300000002500 */
        /* <DEDUP_REMOVED lines=9> */
[----:B0-----:R-:W2:Y:S02]  /*00c0*/  LDG.E R0, desc[UR4][R2.64] ;  /* 0x0000000402007981 */ /* 0x001ea4000c1e1900 */
[----:B--2---:R-:W-:-:S05]  /*00d0*/  IADD3 R5, PT, PT, R0, 0x1, RZ ;  /* 0x0000000100057810 */ /* 0x004fca0007ffe0ff */
[----:B------:R-:W-:Y:S01]  /*00e0*/  STG.E desc[UR4][R2.64], R5 ;  /* 0x0000000502007986 */ /* 0x000fe2000c101904 */
[----:B------:R-:W-:Y:S05]  /*00f0*/  EXIT ;  /* 0x000000000000794d */ /* 0x000fea0003800000 */
.L_x_1:
        /* <DEDUP_REMOVED lines=16> */
.L_x_3:


//--------------------- .nv.shared.reserved.0     --------------------------
	.section	.nv.shared.reserved.0,"aw",@nobits
	.weak		__nv_reservedSMEM_offset_0_alias
	.size		__nv_reservedSMEM_offset_0_alias, 0, 64
	.other		__nv_reservedSMEM_offset_0_alias,@"STO_CUDA_RESERVED_SHARED STV_DEFAULT"
__nv_reservedSMEM_offset_0_alias:
	.zero		0
	.zero		64


//--------------------- .nv.constant0._Z16increment_atomicPi --------------------------
	.section	.nv.constant0._Z16increment_atomicPi,"a",@progbits
	.sectionflags	@""
	.align	4
.nv.constant0._Z16increment_atomicPi:
	.zero		904


//--------------------- .nv.constant0._Z15increment_naivePi --------------------------
	.section	.nv.constant0._Z15increment_naivePi,"a",@progbits
	.sectionflags	@""
	.align	4
.nv.constant0._Z15increment_naivePi:
	.zero		904


//--------------------- SYMBOLS --------------------------

	.type		.nv.reservedSmem.offset0,@object
	.size		.nv.reservedSmem.offset0,0x4
